//
// Generated by NVIDIA NVVM Compiler
//
// Compiler Build ID: CL-36424714
// Cuda compilation tools, release 13.0, V13.0.88
// Based on NVVM 20.0.0
//

.version 9.0
.target sm_100
.address_size 64

	// .globl	_Z12permute_cudaPKfPfiiii

.visible .entry _Z12permute_cudaPKfPfiiii(
	.param .u64 .ptr .align 1 _Z12permute_cudaPKfPfiiii_param_0,
	.param .u64 .ptr .align 1 _Z12permute_cudaPKfPfiiii_param_1,
	.param .u32 _Z12permute_cudaPKfPfiiii_param_2,
	.param .u32 _Z12permute_cudaPKfPfiiii_param_3,
	.param .u32 _Z12permute_cudaPKfPfiiii_param_4,
	.param .u32 _Z12permute_cudaPKfPfiiii_param_5
)
{
	.reg .pred 	%p<2>;
	.reg .b32 	%r<27>;
	.reg .b32 	%f<2>;
	.reg .b64 	%rd<9>;

	ld.param.u64 	%rd1, [_Z12permute_cudaPKfPfiiii_param_0];
	ld.param.u64 	%rd2, [_Z12permute_cudaPKfPfiiii_param_1];
	ld.param.u32 	%r3, [_Z12permute_cudaPKfPfiiii_param_2];
	ld.param.u32 	%r4, [_Z12permute_cudaPKfPfiiii_param_3];
	ld.param.u32 	%r5, [_Z12permute_cudaPKfPfiiii_param_4];
	ld.param.u32 	%r6, [_Z12permute_cudaPKfPfiiii_param_5];
	mov.u32 	%r7, %ctaid.x;
	mov.u32 	%r8, %ntid.x;
	mov.u32 	%r9, %tid.x;
	mad.lo.s32 	%r1, %r7, %r8, %r9;
	mul.lo.s32 	%r2, %r4, %r3;
	mul.lo.s32 	%r10, %r2, %r5;
	mul.lo.s32 	%r11, %r10, %r6;
	setp.ge.s32 	%p1, %r1, %r11;
	@%p1 bra 	$L__BB0_2;
	cvta.to.global.u64 	%rd3, %rd1;
	cvta.to.global.u64 	%rd4, %rd2;
	mul.lo.s32 	%r12, %r5, %r4;
	mul.lo.s32 	%r13, %r12, %r6;
	div.s32 	%r14, %r1, %r13;
	rem.s32 	%r15, %r14, %r3;
	mul.lo.s32 	%r16, %r6, %r5;
	div.s32 	%r17, %r1, %r16;
	rem.s32 	%r18, %r17, %r4;
	div.s32 	%r19, %r1, %r6;
	rem.s32 	%r20, %r19, %r5;
	mul.lo.s32 	%r21, %r19, %r6;
	sub.s32 	%r22, %r1, %r21;
	mul.lo.s32 	%r23, %r5, %r3;
	mad.lo.s32 	%r24, %r23, %r22, %r15;
	mad.lo.s32 	%r25, %r20, %r2, %r18;
	mad.lo.s32 	%r26, %r24, %r4, %r25;
	mul.wide.s32 	%rd5, %r1, 4;
	add.s64 	%rd6, %rd3, %rd5;
	ld.global.f32 	%f1, [%rd6];
	mul.wide.s32 	%rd7, %r26, 4;
	add.s64 	%rd8, %rd4, %rd7;
	st.global.f32 	[%rd8], %f1;
$L__BB0_2:
	ret;

}


// ===== COMPILED SASS (sm_100) =====

	.target	sm_100

	.elftype	@"ET_EXEC"


//--------------------- .note.nv.tkinfo           --------------------------
	.section	.note.nv.tkinfo,"",@"SHT_NOTE"
	.sectionflags	@"SHF_NOTE_NV_TKINFO"
	.tkinfo
        /*0018*/ 	.word	0x00000002
        /*0030*/ 	.string	""
        /*0030*/ 	.string	"ptxas"
        /*0030*/ 	.string	"Cuda compilation tools, release 13.0, V13.0.88"
        /*0030*/ 	.string	"Build cuda_13.0.r13.0/compiler.36424714_0"
        /*0030*/ 	.string	"-arch sm_100 -m 64 "



//--------------------- .note.nv.cuinfo           --------------------------
	.section	.note.nv.cuinfo,"",@"SHT_NOTE"
	.sectionflags	@"SHF_NOTE_NV_CUINFO"
        /*0018*/ 	.short	0x0002
        /*001a*/ 	.short	0x0064
        /*001c*/ 	.short	0x0082
	.zero		2


//--------------------- .nv.info                  --------------------------
	.section	.nv.info,"",@"SHT_CUDA_INFO"
	.align	4


	//----- nvinfo : EIATTR_REGCOUNT
	.align		4
        /*0000*/ 	.byte	0x04, 0x2f
        /*0002*/ 	.short	(.L_1 - .L_0)
	.align		4
.L_0:
        /*0004*/ 	.word	index@(_Z12permute_cudaPKfPfiiii)
        /*0008*/ 	.word	0x0000001e


	//----- nvinfo : EIATTR_FRAME_SIZE
	.align		4
.L_1:
        /*000c*/ 	.byte	0x04, 0x11
        /*000e*/ 	.short	(.L_3 - .L_2)
	.align		4
.L_2:
        /*0010*/ 	.word	index@(_Z12permute_cudaPKfPfiiii)
        /*0014*/ 	.word	0x00000000


	//----- nvinfo : EIATTR_MIN_STACK_SIZE
	.align		4
.L_3:
        /*0018*/ 	.byte	0x04, 0x12
        /*001a*/ 	.short	(.L_5 - .L_4)
	.align		4
.L_4:
        /*001c*/ 	.word	index@(_Z12permute_cudaPKfPfiiii)
        /*0020*/ 	.word	0x00000000
.L_5:


//--------------------- .nv.compat                --------------------------
	.section	.nv.compat,"",@"SHT_CUDA_COMPAT_INFO"
	.align	4
        /*0000*/ 	.byte	0x02, 0x09, 0x00, 0x00, 0x02, 0x02, 0x01, 0x00, 0x02, 0x05, 0x05, 0x00, 0x03, 0x07, 0x01, 0x01
        /*0010*/ 	.byte	0x02, 0x03, 0x00, 0x00, 0x02, 0x06, 0x01, 0x00, 0x04, 0x0b, 0x08, 0x00, 0x09, 0x00, 0x00, 0x00
        /*0020*/ 	.byte	0x00, 0x00, 0x00, 0x00


//--------------------- .nv.info._Z12permute_cudaPKfPfiiii --------------------------
	.section	.nv.info._Z12permute_cudaPKfPfiiii,"",@"SHT_CUDA_INFO"
	.sectionflags	@""
	.align	4


	//----- nvinfo : EIATTR_CUDA_API_VERSION
	.align		4
        /*0000*/ 	.byte	0x04, 0x37
        /*0002*/ 	.short	(.L_7 - .L_6)
.L_6:
        /*0004*/ 	.word	0x00000082


	//----- nvinfo : EIATTR_KPARAM_INFO
	.align		4
.L_7:
        /*0008*/ 	.byte	0x04, 0x17
        /*000a*/ 	.short	(.L_9 - .L_8)
.L_8:
        /*000c*/ 	.word	0x00000000
        /*0010*/ 	.short	0x0005
        /*0012*/ 	.short	0x001c
        /*0014*/ 	.byte	0x00, 0xf0, 0x11, 0x00


	//----- nvinfo : EIATTR_KPARAM_INFO
	.align		4
.L_9:
        /*0018*/ 	.byte	0x04, 0x17
        /*001a*/ 	.short	(.L_11 - .L_10)
.L_10:
        /*001c*/ 	.word	0x00000000
        /*0020*/ 	.short	0x0004
        /*0022*/ 	.short	0x0018
        /*0024*/ 	.byte	0x00, 0xf0, 0x11, 0x00


	//----- nvinfo : EIATTR_KPARAM_INFO
	.align		4
.L_11:
        /*0028*/ 	.byte	0x04, 0x17
        /*002a*/ 	.short	(.L_13 - .L_12)
.L_12:
        /*002c*/ 	.word	0x00000000
        /*0030*/ 	.short	0x0003
        /*0032*/ 	.short	0x0014
        /*0034*/ 	.byte	0x00, 0xf0, 0x11, 0x00


	//----- nvinfo : EIATTR_KPARAM_INFO
	.align		4
.L_13:
        /*0038*/ 	.byte	0x04, 0x17
        /*003a*/ 	.short	(.L_15 - .L_14)
.L_14:
        /*003c*/ 	.word	0x00000000
        /*0040*/ 	.short	0x0002
        /*0042*/ 	.short	0x0010
        /*0044*/ 	.byte	0x00, 0xf0, 0x11, 0x00


	//----- nvinfo : EIATTR_KPARAM_INFO
	.align		4
.L_15:
        /*0048*/ 	.byte	0x04, 0x17
        /*004a*/ 	.short	(.L_17 - .L_16)
.L_16:
        /*004c*/ 	.word	0x00000000
        /*0050*/ 	.short	0x0001
        /*0052*/ 	.short	0x0008
        /*0054*/ 	.byte	0x00, 0xf5, 0x21, 0x00


	//----- nvinfo : EIATTR_KPARAM_INFO
	.align		4
.L_17:
        /*0058*/ 	.byte	0x04, 0x17
        /*005a*/ 	.short	(.L_19 - .L_18)
.L_18:
        /*005c*/ 	.word	0x00000000
        /*0060*/ 	.short	0x0000
        /*0062*/ 	.short	0x0000
        /*0064*/ 	.byte	0x00, 0xf5, 0x21, 0x00


	//----- nvinfo : EIATTR_SPARSE_MMA_MASK
	.align		4
.L_19:
        /*0068*/ 	.byte	0x03, 0x50
        /*006a*/ 	.short	0x0000


	//----- nvinfo : EIATTR_MAXREG_COUNT
	.align		4
        /*006c*/ 	.byte	0x03, 0x1b
        /*006e*/ 	.short	0x00ff


	//----- nvinfo : EIATTR_MERCURY_ISA_VERSION
	.align		4
        /*0070*/ 	.byte	0x03, 0x5f
        /*0072*/ 	.short	0x0101


	//----- nvinfo : EIATTR_VRC_CTA_INIT_COUNT
	.align		4
        /*0074*/ 	.byte	0x02, 0x4a
	.zero		1
	.zero		1


	//----- nvinfo : EIATTR_EXIT_INSTR_OFFSETS
	.align		4
        /*0078*/ 	.byte	0x04, 0x1c
        /*007a*/ 	.short	(.L_21 - .L_20)


	//   ....[0]....
.L_20:
        /*007c*/ 	.word	0x000000b0


	//   ....[1]....
        /*0080*/ 	.word	0x00000a00


	//----- nvinfo : EIATTR_CBANK_PARAM_SIZE
	.align		4
.L_21:
        /*0084*/ 	.byte	0x03, 0x19
        /*0086*/ 	.short	0x0020


	//----- nvinfo : EIATTR_PARAM_CBANK
	.align		4
        /*0088*/ 	.byte	0x04, 0x0a
        /*008a*/ 	.short	(.L_23 - .L_22)
	.align		4
.L_22:
        /*008c*/ 	.word	index@(.nv.constant0._Z12permute_cudaPKfPfiiii)
        /*0090*/ 	.short	0x0380
        /*0092*/ 	.short	0x0020


	//----- nvinfo : EIATTR_SW_WAR
	.align		4
.L_23:
        /*0094*/ 	.byte	0x04, 0x36
        /*0096*/ 	.short	(.L_25 - .L_24)
.L_24:
        /*0098*/ 	.word	0x00000008
.L_25:


//--------------------- .nv.callgraph             --------------------------
	.section	.nv.callgraph,"",@"SHT_CUDA_CALLGRAPH"
	.align	4
	.sectionentsize	8
	.align		4
        /*0000*/ 	.word	0x00000000
	.align		4
        /*0004*/ 	.word	0xffffffff
	.align		4
        /*0008*/ 	.word	0x00000000
	.align		4
        /*000c*/ 	.word	0xfffffffe
	.align		4
        /*0010*/ 	.word	0x00000000
	.align		4
        /*0014*/ 	.word	0xfffffffd
	.align		4
        /*0018*/ 	.word	0x00000000
	.align		4
        /*001c*/ 	.word	0xfffffffc


//--------------------- .text._Z12permute_cudaPKfPfiiii --------------------------
	.section	.text._Z12permute_cudaPKfPfiiii,"ax",@progbits
	.align	128
        .global         _Z12permute_cudaPKfPfiiii
        .type           _Z12permute_cudaPKfPfiiii,@function
        .size           _Z12permute_cudaPKfPfiiii,(.L_x_1 - _Z12permute_cudaPKfPfiiii)
        .other          _Z12permute_cudaPKfPfiiii,@"STO_CUDA_ENTRY STV_DEFAULT"
_Z12permute_cudaPKfPfiiii:
.text._Z12permute_cudaPKfPfiiii:
[----:B------:R-:W-:Y:S01]  /*0000*/  LDC R1, c[0x0][0x37c] ;  /* 0x0000df00ff017b82 */ /* 0x000fe20000000800 */
[----:B------:R-:W0:Y:S07]  /*0010*/  S2R R7, SR_TID.X ;  /* 0x0000000000077919 */ /* 0x000e2e0000002100 */
[----:B------:R-:W1:Y:S08]  /*0020*/  LDC.64 R2, c[0x0][0x390] ;  /* 0x0000e400ff027b82 */ /* 0x000e700000000a00 */
[----:B------:R-:W2:Y:S08]  /*0030*/  LDC.64 R4, c[0x0][0x398] ;  /* 0x0000e600ff047b82 */ /* 0x000eb00000000a00 */
[----:B------:R-:W0:Y:S08]  /*0040*/  S2UR UR4, SR_CTAID.X ;  /* 0x00000000000479c3 */ /* 0x000e300000002500 */
[----:B------:R-:W0:Y:S01]  /*0050*/  LDC R0, c[0x0][0x360] ;  /* 0x0000d800ff007b82 */ /* 0x000e220000000800 */
[----:B-1----:R-:W-:-:S04]  /*0060*/  IMAD R13, R3, R2, RZ ;  /* 0x00000002030d7224 */ /* 0x002fc800078e02ff */
[----:B--2---:R-:W-:Y:S02]  /*0070*/  IMAD R6, R13, R4, RZ ;  /* 0x000000040d067224 */ /* 0x004fe400078e02ff */
[----:B0-----:R-:W-:Y:S02]  /*0080*/  IMAD R0, R0, UR4, R7 ;  /* 0x0000000400007c24 */ /* 0x001fe4000f8e0207 */
[----:B------:R-:W-:-:S05]  /*0090*/  IMAD R7, R6, R5, RZ ;  /* 0x0000000506077224 */ /* 0x000fca00078e02ff */
[----:B------:R-:W-:-:S13]  /*00a0*/  ISETP.GE.AND P0, PT, R0, R7, PT ;  /* 0x000000070000720c */ /* 0x000fda0003f06270 */
[----:B------:R-:W-:Y:S05]  /*00b0*/  @P0 EXIT ;  /* 0x000000000000094d */ /* 0x000fea0003800000 */
[----:B------:R-:W0:Y:S01]  /*00c0*/  LDC.64 R6, c[0x0][0x380] ;  /* 0x0000e000ff067b82 */ /* 0x000e220000000a00 */
[----:B------:R-:W1:Y:S01]  /*00d0*/  LDCU.64 UR4, c[0x0][0x358] ;  /* 0x00006b00ff0477ac */ /* 0x000e620008000a00 */
[----:B0-----:R-:W-:-:S05]  /*00e0*/  IMAD.WIDE R6, R0, 0x4, R6 ;  /* 0x0000000400067825 */ /* 0x001fca00078e0206 */
[----:B-1----:R0:W2:Y:S01]  /*00f0*/  LDG.E R12, desc[UR4][R6.64] ;  /* 0x00000004060c7981 */ /* 0x0020a2000c1e1900 */
[-C--:B------:R-:W-:Y:S01]  /*0100*/  IMAD R15, R4, R5.reuse, RZ ;  /* 0x00000005040f7224 */ /* 0x080fe200078e02ff */
[----:B------:R-:W-:Y:S01]  /*0110*/  IABS R18, R5 ;  /* 0x0000000500127213 */ /* 0x000fe20000000000 */
[----:B------:R-:W-:-:S03]  /*0120*/  IMAD R8, R3, R4, RZ ;  /* 0x0000000403087224 */ /* 0x000fc600078e02ff */
[----:B------:R-:W1:Y:S01]  /*0130*/  I2F.RP R21, R18 ;  /* 0x0000001200157306 */ /* 0x000e620000209400 */
[----:B------:R-:W-:Y:S01]  /*0140*/  IABS R20, R15 ;  /* 0x0000000f00147213 */ /* 0x000fe20000000000 */
[----:B------:R-:W-:-:S05]  /*0150*/  IMAD R17, R8, R5, RZ ;  /* 0x0000000508117224 */ /* 0x000fca00078e02ff */
[----:B------:R-:W-:Y:S01]  /*0160*/  IABS R19, R17 ;  /* 0x0000001100137213 */ /* 0x000fe20000000000 */
[----:B------:R-:W3:Y:S08]  /*0170*/  I2F.RP R14, R20 ;  /* 0x00000014000e7306 */ /* 0x000ef00000209400 */
[----:B------:R-:W4:Y:S08]  /*0180*/  I2F.RP R16, R19 ;  /* 0x0000001300107306 */ /* 0x000f300000209400 */
[----:B-1----:R-:W1:Y:S08]  /*0190*/  MUFU.RCP R21, R21 ;  /* 0x0000001500157308 */ /* 0x002e700000001000 */
[----:B---3--:R-:W3:Y:S08]  /*01a0*/  MUFU.RCP R14, R14 ;  /* 0x0000000e000e7308 */ /* 0x008ef00000001000 */
[----:B----4-:R-:W0:Y:S01]  /*01b0*/  MUFU.RCP R16, R16 ;  /* 0x0000001000107308 */ /* 0x010e220000001000 */
[----:B-1----:R-:W-:-:S07]  /*01c0*/  VIADD R8, R21, 0xffffffe ;  /* 0x0ffffffe15087836 */ /* 0x002fce0000000000 */
[----:B------:R1:W4:Y:S01]  /*01d0*/  F2I.FTZ.U32.TRUNC.NTZ R9, R8 ;  /* 0x0000000800097305 */ /* 0x000322000021f000 */
[----:B---3--:R-:W-:Y:S01]  /*01e0*/  VIADD R10, R14, 0xffffffe ;  /* 0x0ffffffe0e0a7836 */ /* 0x008fe20000000000 */
[----:B------:R-:W-:-:S06]  /*01f0*/  IABS R14, R3 ;  /* 0x00000003000e7213 */ /* 0x000fcc0000000000 */
[----:B------:R3:W5:Y:S01]  /*0200*/  F2I.FTZ.U32.TRUNC.NTZ R11, R10 ;  /* 0x0000000a000b7305 */ /* 0x000762000021f000 */
[----:B0-----:R-:W-:Y:S01]  /*0210*/  IADD3 R7, PT, PT, R16, 0xffffffe, RZ ;  /* 0x0ffffffe10077810 */ /* 0x001fe20007ffe0ff */
[----:B-1----:R-:W-:Y:S01]  /*0220*/  HFMA2 R8, -RZ, RZ, 0, 0 ;  /* 0x00000000ff087431 */ /* 0x002fe200000001ff */
[----:B------:R-:W-:Y:S01]  /*0230*/  IABS R16, R4 ;  /* 0x0000000400107213 */ /* 0x000fe20000000000 */
[----:B----4-:R-:W-:-:S04]  /*0240*/  IMAD.MOV R23, RZ, RZ, -R9 ;  /* 0x000000ffff177224 */ /* 0x010fc800078e0a09 */
[----:B------:R-:W0:Y:S01]  /*0250*/  F2I.FTZ.U32.TRUNC.NTZ R7, R7 ;  /* 0x0000000700077305 */ /* 0x000e22000021f000 */
[----:B---3--:R-:W-:Y:S02]  /*0260*/  IMAD.MOV.U32 R10, RZ, RZ, RZ ;  /* 0x000000ffff0a7224 */ /* 0x008fe400078e00ff */
[----:B------:R-:W-:Y:S02]  /*0270*/  IMAD R23, R23, R18, RZ ;  /* 0x0000001217177224 */ /* 0x000fe400078e02ff */
[----:B-----5:R-:W-:-:S03]  /*0280*/  IMAD.MOV R21, RZ, RZ, -R11 ;  /* 0x000000ffff157224 */ /* 0x020fc600078e0a0b */
[----:B------:R-:W1:Y:S01]  /*0290*/  I2F.RP R6, R14 ;  /* 0x0000000e00067306 */ /* 0x000e620000209400 */
[----:B------:R-:W-:Y:S01]  /*02a0*/  IMAD.HI.U32 R22, R9, R23, R8 ;  /* 0x0000001709167227 */ /* 0x000fe200078e0008 */
[----:B------:R-:W-:Y:S02]  /*02b0*/  IABS R9, R15 ;  /* 0x0000000f00097213 */ /* 0x000fe40000000000 */
[----:B------:R-:W-:Y:S01]  /*02c0*/  IABS R23, R0 ;  /* 0x0000000000177213 */ /* 0x000fe20000000000 */
[----:B------:R-:W-:Y:S01]  /*02d0*/  IMAD R21, R21, R20, RZ ;  /* 0x0000001415157224 */ /* 0x000fe200078e02ff */
[----:B------:R-:W-:Y:S01]  /*02e0*/  IADD3 R26, PT, PT, RZ, -R9, RZ ;  /* 0x80000009ff1a7210 */ /* 0x000fe20007ffe0ff */
[----:B0-----:R-:W-:Y:S01]  /*02f0*/  IMAD.MOV R8, RZ, RZ, -R7 ;  /* 0x000000ffff087224 */ /* 0x001fe200078e0a07 */
[----:B------:R-:W0:Y:S01]  /*0300*/  I2F.RP R25, R16 ;  /* 0x0000001000197306 */ /* 0x000e220000209400 */
[----:B------:R-:W-:Y:S01]  /*0310*/  IMAD.HI.U32 R10, R11, R21, R10 ;  /* 0x000000150b0a7227 */ /* 0x000fe200078e000a */
[----:B------:R-:W-:-:S03]  /*0320*/  IABS R11, R2 ;  /* 0x00000002000b7213 */ /* 0x000fc60000000000 */
[----:B------:R-:W-:Y:S02]  /*0330*/  IMAD R21, R8, R19, RZ ;  /* 0x0000001308157224 */ /* 0x000fe400078e02ff */
[-C--:B------:R-:W-:Y:S01]  /*0340*/  IMAD.HI.U32 R10, R10, R23.reuse, RZ ;  /* 0x000000170a0a7227 */ /* 0x080fe200078e00ff */
[----:B-1----:R1:W3:Y:S03]  /*0350*/  MUFU.RCP R9, R6 ;  /* 0x0000000600097308 */ /* 0x0022e60000001000 */
[----:B------:R-:W-:-:S04]  /*0360*/  IMAD.HI.U32 R22, R22, R23, RZ ;  /* 0x0000001716167227 */ /* 0x000fc800078e00ff */
[----:B------:R-:W-:Y:S01]  /*0370*/  IMAD.MOV R27, RZ, RZ, -R22 ;  /* 0x000000ffff1b7224 */ /* 0x000fe200078e0a16 */
[----:B------:R-:W4:Y:S01]  /*0380*/  I2F.RP R8, R11 ;  /* 0x0000000b00087306 */ /* 0x000f220000209400 */
[----:B-1----:R-:W-:-:S04]  /*0390*/  IMAD.MOV.U32 R6, RZ, RZ, RZ ;  /* 0x000000ffff067224 */ /* 0x002fc800078e00ff */
[----:B------:R-:W-:Y:S01]  /*03a0*/  IMAD.HI.U32 R24, R7, R21, R6 ;  /* 0x0000001507187227 */ /* 0x000fe200078e0006 */
[----:B------:R-:W-:Y:S02]  /*03b0*/  IABS R21, R17 ;  /* 0x0000001100157213 */ /* 0x000fe40000000000 */
[----:B0-----:R-:W-:Y:S01]  /*03c0*/  MUFU.RCP R6, R25 ;  /* 0x0000001900067308 */ /* 0x001fe20000001000 */
[----:B------:R-:W-:Y:S01]  /*03d0*/  IMAD R7, R10, R26, R23 ;  /* 0x0000001a0a077224 */ /* 0x000fe200078e0217 */
[----:B---3--:R-:W-:Y:S01]  /*03e0*/  IADD3 R9, PT, PT, R9, 0xffffffe, RZ ;  /* 0x0ffffffe09097810 */ /* 0x008fe20007ffe0ff */
[----:B------:R-:W-:Y:S02]  /*03f0*/  IMAD.MOV R26, RZ, RZ, -R21 ;  /* 0x000000ffff1a7224 */ /* 0x000fe400078e0a15 */
[----:B------:R-:W-:Y:S01]  /*0400*/  IMAD.HI.U32 R21, R24, R23, RZ ;  /* 0x0000001718157227 */ /* 0x000fe200078e00ff */
[----:B------:R-:W-:Y:S02]  /*0410*/  ISETP.GT.U32.AND P0, PT, R20, R7, PT ;  /* 0x000000071400720c */ /* 0x000fe40003f04070 */
[----:B------:R-:W0:Y:S01]  /*0420*/  F2I.FTZ.U32.TRUNC.NTZ R9, R9 ;  /* 0x0000000900097305 */ /* 0x000e22000021f000 */
[----:B------:R-:W-:-:S02]  /*0430*/  IMAD R24, R21, R26, R23 ;  /* 0x0000001a15187224 */ /* 0x000fc400078e0217 */
[----:B------:R-:W-:-:S03]  /*0440*/  IMAD R23, R18, R27, R23 ;  /* 0x0000001b12177224 */ /* 0x000fc600078e0217 */
[----:B------:R-:W-:Y:S02]  /*0450*/  ISETP.GT.U32.AND P2, PT, R19, R24, PT ;  /* 0x000000181300720c */ /* 0x000fe40003f44070 */
[----:B----4-:R-:W1:Y:S01]  /*0460*/  MUFU.RCP R8, R8 ;  /* 0x0000000800087308 */ /* 0x010e620000001000 */
[----:B------:R-:W-:Y:S02]  /*0470*/  ISETP.GT.U32.AND P5, PT, R18, R23, PT ;  /* 0x000000171200720c */ /* 0x000fe40003fa4070 */
[----:B------:R-:W-:Y:S01]  /*0480*/  @!P0 IMAD.IADD R7, R7, 0x1, -R20 ;  /* 0x0000000107078824 */ /* 0x000fe200078e0a14 */
[----:B------:R-:W-:Y:S01]  /*0490*/  @!P0 IADD3 R10, PT, PT, R10, 0x1, RZ ;  /* 0x000000010a0a8810 */ /* 0x000fe20007ffe0ff */
[----:B0-----:R-:W-:-:S03]  /*04a0*/  IMAD.MOV R25, RZ, RZ, -R9 ;  /* 0x000000ffff197224 */ /* 0x001fc600078e0a09 */
[----:B------:R-:W-:Y:S02]  /*04b0*/  ISETP.GE.U32.AND P6, PT, R7, R20, PT ;  /* 0x000000140700720c */ /* 0x000fe40003fc6070 */
[----:B------:R-:W-:Y:S01]  /*04c0*/  IADD3 R20, PT, PT, R6, 0xffffffe, RZ ;  /* 0x0ffffffe06147810 */ /* 0x000fe20007ffe0ff */
[----:B------:R-:W-:Y:S01]  /*04d0*/  @!P2 IMAD.IADD R24, R24, 0x1, -R19 ;  /* 0x000000011818a824 */ /* 0x000fe200078e0a13 */
[C---:B------:R-:W-:Y:S02]  /*04e0*/  LOP3.LUT R6, R0.reuse, R15, RZ, 0x3c, !PT ;  /* 0x0000000f00067212 */ /* 0x040fe400078e3cff */
[----:B------:R-:W-:Y:S01]  /*04f0*/  LOP3.LUT R7, R0, R5, RZ, 0x3c, !PT ;  /* 0x0000000500077212 */ /* 0x000fe200078e3cff */
[----:B------:R-:W-:Y:S01]  /*0500*/  @!P5 IMAD.IADD R23, R23, 0x1, -R18 ;  /* 0x000000011717d824 */ /* 0x000fe200078e0a12 */
[----:B------:R-:W-:Y:S01]  /*0510*/  ISETP.GE.AND P1, PT, R6, RZ, PT ;  /* 0x000000ff0600720c */ /* 0x000fe20003f26270 */
[----:B------:R-:W-:Y:S01]  /*0520*/  @!P5 VIADD R22, R22, 0x1 ;  /* 0x000000011616d836 */ /* 0x000fe20000000000 */
[----:B------:R-:W-:-:S02]  /*0530*/  LOP3.LUT R6, R0, R17, RZ, 0x3c, !PT ;  /* 0x0000001100067212 */ /* 0x000fc400078e3cff */
[----:B------:R-:W-:Y:S01]  /*0540*/  ISETP.GE.U32.AND P4, PT, R24, R19, PT ;  /* 0x000000131800720c */ /* 0x000fe20003f86070 */
[----:B------:R-:W-:Y:S01]  /*0550*/  IMAD R19, R25, R14, RZ ;  /* 0x0000000e19137224 */ /* 0x000fe200078e02ff */
[----:B------:R-:W-:Y:S02]  /*0560*/  @!P2 IADD3 R21, PT, PT, R21, 0x1, RZ ;  /* 0x000000011515a810 */ /* 0x000fe40007ffe0ff */
[----:B------:R-:W-:Y:S01]  /*0570*/  ISETP.GE.AND P2, PT, R6, RZ, PT ;  /* 0x000000ff0600720c */ /* 0x000fe20003f46270 */
[----:B-1----:R-:W-:Y:S01]  /*0580*/  VIADD R6, R8, 0xffffffe ;  /* 0x0ffffffe08067836 */ /* 0x002fe20000000000 */
[----:B------:R-:W-:Y:S02]  /*0590*/  MOV R8, RZ ;  /* 0x000000ff00087202 */ /* 0x000fe40000000f00 */
[----:B------:R-:W-:Y:S02]  /*05a0*/  ISETP.GE.AND P3, PT, R7, RZ, PT ;  /* 0x000000ff0700720c */ /* 0x000fe40003f66270 */
[----:B------:R-:W0:Y:S01]  /*05b0*/  F2I.FTZ.U32.TRUNC.NTZ R7, R20 ;  /* 0x0000001400077305 */ /* 0x000e22000021f000 */
[----:B------:R-:W-:Y:S01]  /*05c0*/  ISETP.GE.U32.AND P0, PT, R23, R18, PT ;  /* 0x000000121700720c */ /* 0x000fe20003f06070 */
[----:B------:R-:W-:Y:S01]  /*05d0*/  IMAD.HI.U32 R18, R9, R19, R8 ;  /* 0x0000001309127227 */ /* 0x000fe200078e0008 */
[----:B------:R-:W-:-:S02]  /*05e0*/  @P4 IADD3 R21, PT, PT, R21, 0x1, RZ ;  /* 0x0000000115154810 */ /* 0x000fc40007ffe0ff */
[----:B------:R-:W-:Y:S02]  /*05f0*/  ISETP.NE.AND P4, PT, R17, RZ, PT ;  /* 0x000000ff1100720c */ /* 0x000fe40003f85270 */
[----:B------:R-:W-:Y:S01]  /*0600*/  ISETP.NE.AND P5, PT, R15, RZ, PT ;  /* 0x000000ff0f00720c */ /* 0x000fe20003fa5270 */
[----:B------:R1:W3:Y:S01]  /*0610*/  F2I.FTZ.U32.TRUNC.NTZ R9, R6 ;  /* 0x0000000600097305 */ /* 0x0002e2000021f000 */
[----:B------:R-:W-:Y:S02]  /*0620*/  @P6 IADD3 R10, PT, PT, R10, 0x1, RZ ;  /* 0x000000010a0a6810 */ /* 0x000fe40007ffe0ff */
[----:B------:R-:W-:Y:S02]  /*0630*/  ISETP.NE.AND P6, PT, R5, RZ, PT ;  /* 0x000000ff0500720c */ /* 0x000fe40003fc5270 */
[----:B------:R-:W-:Y:S01]  /*0640*/  @!P2 IADD3 R21, PT, PT, -R21, RZ, RZ ;  /* 0x000000ff1515a210 */ /* 0x000fe20007ffe1ff */
[----:B------:R-:W-:Y:S02]  /*0650*/  @P0 VIADD R22, R22, 0x1 ;  /* 0x0000000116160836 */ /* 0x000fe40000000000 */
[----:B0-----:R-:W-:-:S02]  /*0660*/  IMAD.MOV R19, RZ, RZ, -R7 ;  /* 0x000000ffff137224 */ /* 0x001fc400078e0a07 */
[----:B-1----:R-:W-:Y:S01]  /*0670*/  HFMA2 R6, -RZ, RZ, 0, 0 ;  /* 0x00000000ff067431 */ /* 0x002fe200000001ff */
[----:B------:R-:W-:Y:S01]  /*0680*/  @!P4 LOP3.LUT R21, RZ, R17, RZ, 0x33, !PT ;  /* 0x00000011ff15c212 */ /* 0x000fe200078e33ff */
[----:B------:R-:W-:Y:S01]  /*0690*/  @!P1 IMAD.MOV R10, RZ, RZ, -R10 ;  /* 0x000000ffff0a9224 */ /* 0x000fe200078e0a0a */
[----:B------:R-:W-:Y:S01]  /*06a0*/  @!P5 LOP3.LUT R10, RZ, R15, RZ, 0x33, !PT ;  /* 0x0000000fff0ad212 */ /* 0x000fe200078e33ff */
[----:B------:R-:W-:Y:S01]  /*06b0*/  IMAD R19, R19, R16, RZ ;  /* 0x0000001013137224 */ /* 0x000fe200078e02ff */
[----:B---3--:R-:W-:Y:S01]  /*06c0*/  IADD3 R20, PT, PT, RZ, -R9, RZ ;  /* 0x80000009ff147210 */ /* 0x008fe20007ffe0ff */
[----:B------:R-:W-:Y:S01]  /*06d0*/  @!P3 IMAD.MOV R22, RZ, RZ, -R22 ;  /* 0x000000ffff16b224 */ /* 0x000fe200078e0a16 */
[----:B------:R-:W-:Y:S01]  /*06e0*/  @!P6 LOP3.LUT R22, RZ, R5, RZ, 0x33, !PT ;  /* 0x00000005ff16e212 */ /* 0x000fe200078e33ff */
[----:B------:R-:W-:Y:S01]  /*06f0*/  IMAD.HI.U32 R6, R7, R19, R6 ;  /* 0x0000001307067227 */ /* 0x000fe200078e0006 */
[----:B------:R-:W-:Y:S02]  /*0700*/  IABS R19, R21 ;  /* 0x0000001500137213 */ /* 0x000fe40000000000 */
[----:B------:R-:W-:Y:S01]  /*0710*/  IABS R15, R10 ;  /* 0x0000000a000f7213 */ /* 0x000fe20000000000 */
[----:B------:R-:W-:Y:S01]  /*0720*/  IMAD R17, R20, R11, RZ ;  /* 0x0000000b14117224 */ /* 0x000fe200078e02ff */
[----:B------:R-:W-:-:S03]  /*0730*/  IABS R7, R22 ;  /* 0x0000001600077213 */ /* 0x000fc60000000000 */
[----:B------:R-:W-:-:S04]  /*0740*/  IMAD.HI.U32 R8, R9, R17, R8 ;  /* 0x0000001109087227 */ /* 0x000fc800078e0008 */
[----:B------:R-:W-:Y:S02]  /*0750*/  IMAD.MOV.U32 R17, RZ, RZ, R19 ;  /* 0x000000ffff117224 */ /* 0x000fe400078e0013 */
[----:B------:R-:W-:-:S04]  /*0760*/  IMAD.HI.U32 R18, R18, R15, RZ ;  /* 0x0000000f12127227 */ /* 0x000fc800078e00ff */
[----:B------:R-:W-:Y:S01]  /*0770*/  IMAD.HI.U32 R8, R8, R17, RZ ;  /* 0x0000001108087227 */ /* 0x000fe200078e00ff */
[----:B------:R-:W-:-:S03]  /*0780*/  IADD3 R18, PT, PT, -R18, RZ, RZ ;  /* 0x000000ff12127210 */ /* 0x000fc60007ffe1ff */
[----:B------:R-:W-:Y:S01]  /*0790*/  IMAD.HI.U32 R6, R6, R7, RZ ;  /* 0x0000000706067227 */ /* 0x000fe200078e00ff */
[----:B------:R-:W-:-:S03]  /*07a0*/  IADD3 R8, PT, PT, -R8, RZ, RZ ;  /* 0x000000ff08087210 */ /* 0x000fc60007ffe1ff */
[----:B------:R-:W-:Y:S02]  /*07b0*/  IMAD.MOV R6, RZ, RZ, -R6 ;  /* 0x000000ffff067224 */ /* 0x000fe400078e0a06 */
[----:B------:R-:W-:Y:S02]  /*07c0*/  IMAD R15, R14, R18, R15 ;  /* 0x000000120e0f7224 */ /* 0x000fe400078e020f */
[C---:B------:R-:W-:Y:S02]  /*07d0*/  IMAD R8, R11.reuse, R8, R17 ;  /* 0x000000080b087224 */ /* 0x040fe400078e0211 */
[----:B------:R-:W-:Y:S01]  /*07e0*/  IMAD R9, R16, R6, R7 ;  /* 0x0000000610097224 */ /* 0x000fe200078e0207 */
[----:B------:R-:W-:Y:S01]  /*07f0*/  ISETP.GT.U32.AND P1, PT, R14, R15, PT ;  /* 0x0000000f0e00720c */ /* 0x000fe20003f24070 */
[----:B------:R-:W0:Y:S01]  /*0800*/  LDC.64 R6, c[0x0][0x388] ;  /* 0x0000e200ff067b82 */ /* 0x000e220000000a00 */
[----:B------:R-:W-:Y:S02]  /*0810*/  ISETP.GT.U32.AND P0, PT, R11, R8, PT ;  /* 0x000000080b00720c */ /* 0x000fe40003f04070 */
[----:B------:R-:W-:-:S09]  /*0820*/  ISETP.GT.U32.AND P2, PT, R16, R9, PT ;  /* 0x000000091000720c */ /* 0x000fd20003f44070 */
[----:B------:R-:W-:Y:S01]  /*0830*/  @!P1 IMAD.IADD R15, R15, 0x1, -R14 ;  /* 0x000000010f0f9824 */ /* 0x000fe200078e0a0e */
[----:B------:R-:W-:Y:S01]  /*0840*/  ISETP.GE.AND P1, PT, R22, RZ, PT ;  /* 0x000000ff1600720c */ /* 0x000fe20003f26270 */
[----:B------:R-:W-:Y:S01]  /*0850*/  @!P0 IMAD.IADD R8, R8, 0x1, -R11 ;  /* 0x0000000108088824 */ /* 0x000fe200078e0a0b */
[----:B------:R-:W-:Y:S02]  /*0860*/  ISETP.GE.AND P0, PT, R10, RZ, PT ;  /* 0x000000ff0a00720c */ /* 0x000fe40003f06270 */
[----:B------:R-:W-:Y:S02]  /*0870*/  @!P2 IADD3 R9, PT, PT, R9, -R16, RZ ;  /* 0x800000100909a210 */ /* 0x000fe40007ffe0ff */
[----:B------:R-:W-:Y:S02]  /*0880*/  ISETP.GT.U32.AND P4, PT, R14, R15, PT ;  /* 0x0000000f0e00720c */ /* 0x000fe40003f84070 */
[----:B------:R-:W-:Y:S02]  /*0890*/  ISETP.GT.U32.AND P5, PT, R16, R9, PT ;  /* 0x000000091000720c */ /* 0x000fe40003fa4070 */
[----:B------:R-:W-:-:S02]  /*08a0*/  ISETP.GT.U32.AND P3, PT, R11, R8, PT ;  /* 0x000000080b00720c */ /* 0x000fc40003f64070 */
[----:B------:R-:W-:Y:S02]  /*08b0*/  ISETP.GE.AND P2, PT, R21, RZ, PT ;  /* 0x000000ff1500720c */ /* 0x000fe40003f46270 */
[----:B------:R-:W-:-:S05]  /*08c0*/  IADD3 R22, PT, PT, -R22, RZ, RZ ;  /* 0x000000ff16167210 */ /* 0x000fca0007ffe1ff */
[----:B------:R-:W-:Y:S01]  /*08d0*/  @!P4 IADD3 R15, PT, PT, R15, -R14, RZ ;  /* 0x8000000e0f0fc210 */ /* 0x000fe20007ffe0ff */
[----:B------:R-:W-:Y:S01]  /*08e0*/  IMAD R0, R5, R22, R0 ;  /* 0x0000001605007224 */ /* 0x000fe200078e0200 */
[----:B------:R-:W-:Y:S01]  /*08f0*/  ISETP.NE.AND P4, PT, R3, RZ, PT ;  /* 0x000000ff0300720c */ /* 0x000fe20003f85270 */
[----:B------:R-:W-:Y:S01]  /*0900*/  @!P5 IMAD.IADD R9, R9, 0x1, -R16 ;  /* 0x000000010909d824 */ /* 0x000fe200078e0a10 */
[----:B------:R-:W-:Y:S01]  /*0910*/  @!P3 IADD3 R8, PT, PT, R8, -R11, RZ ;  /* 0x8000000b0808b210 */ /* 0x000fe20007ffe0ff */
[----:B------:R-:W-:Y:S01]  /*0920*/  @!P0 IMAD.MOV R15, RZ, RZ, -R15 ;  /* 0x000000ffff0f8224 */ /* 0x000fe200078e0a0f */
[----:B------:R-:W-:Y:S01]  /*0930*/  ISETP.NE.AND P5, PT, R4, RZ, PT ;  /* 0x000000ff0400720c */ /* 0x000fe20003fa5270 */
[----:B------:R-:W-:Y:S01]  /*0940*/  @!P1 IMAD.MOV R9, RZ, RZ, -R9 ;  /* 0x000000ffff099224 */ /* 0x000fe200078e0a09 */
[C---:B------:R-:W-:Y:S01]  /*0950*/  ISETP.NE.AND P3, PT, R2.reuse, RZ, PT ;  /* 0x000000ff0200720c */ /* 0x040fe20003f65270 */
[----:B------:R-:W-:Y:S01]  /*0960*/  IMAD R11, R2, R4, RZ ;  /* 0x00000004020b7224 */ /* 0x000fe200078e02ff */
[----:B------:R-:W-:-:S05]  /*0970*/  @!P2 IADD3 R8, PT, PT, -R8, RZ, RZ ;  /* 0x000000ff0808a210 */ /* 0x000fca0007ffe1ff */
[----:B------:R-:W-:-:S04]  /*0980*/  @!P4 LOP3.LUT R15, RZ, R3, RZ, 0x33, !PT ;  /* 0x00000003ff0fc212 */ /* 0x000fc800078e33ff */
[----:B------:R-:W-:Y:S02]  /*0990*/  @!P5 LOP3.LUT R9, RZ, R4, RZ, 0x33, !PT ;  /* 0x00000004ff09d212 */ /* 0x000fe400078e33ff */
[----:B------:R-:W-:-:S03]  /*09a0*/  @!P3 LOP3.LUT R8, RZ, R2, RZ, 0x33, !PT ;  /* 0x00000002ff08b212 */ /* 0x000fc600078e33ff */
[----:B------:R-:W-:Y:S02]  /*09b0*/  IMAD R9, R13, R9, R15 ;  /* 0x000000090d097224 */ /* 0x000fe400078e020f */
[----:B------:R-:W-:-:S04]  /*09c0*/  IMAD R0, R0, R11, R8 ;  /* 0x0000000b00007224 */ /* 0x000fc800078e0208 */
[----:B------:R-:W-:-:S04]  /*09d0*/  IMAD R9, R0, R3, R9 ;  /* 0x0000000300097224 */ /* 0x000fc800078e0209 */
[----:B0-----:R-:W-:-:S05]  /*09e0*/  IMAD.WIDE R6, R9, 0x4, R6 ;  /* 0x0000000409067825 */ /* 0x001fca00078e0206 */
[----:B--2---:R-:W-:Y:S01]  /*09f0*/  STG.E desc[UR4][R6.64], R12 ;  /* 0x0000000c06007986 */ /* 0x004fe2000c101904 */
[----:B------:R-:W-:Y:S05]  /*0a00*/  EXIT ;  /* 0x000000000000794d */ /* 0x000fea0003800000 */
.L_x_0:
[----:B------:R-:W-:-:S00]  /*0a10*/  BRA `(.L_x_0) ;  /* 0xfffffffc00fc7947 */ /* 0x000fc0000383ffff */
[----:B------:R-:W-:-:S00]  /*0a20*/  NOP ;  /* 0x0000000000007918 */ /* 0x000fc00000000000 */
        /* <DEDUP_REMOVED lines=13> */
.L_x_1:


//--------------------- .nv.shared.reserved.0     --------------------------
	.section	.nv.shared.reserved.0,"aw",@nobits
	.weak		__nv_reservedSMEM_offset_0_alias
	.size		__nv_reservedSMEM_offset_0_alias, 0, 64
	.other		__nv_reservedSMEM_offset_0_alias,@"STO_CUDA_RESERVED_SHARED STV_DEFAULT"
__nv_reservedSMEM_offset_0_alias:
	.zero		0
	.zero		64


//--------------------- .nv.constant0._Z12permute_cudaPKfPfiiii --------------------------
	.section	.nv.constant0._Z12permute_cudaPKfPfiiii,"a",@progbits
	.sectionflags	@""
	.align	4
.nv.constant0._Z12permute_cudaPKfPfiiii:
	.zero		928


//--------------------- SYMBOLS --------------------------

	.type		.nv.reservedSmem.offset0,@object
	.size		.nv.reservedSmem.offset0,0x4
